//
// Generated by NVIDIA NVVM Compiler
//
// Compiler Build ID: CL-36424714
// Cuda compilation tools, release 13.0, V13.0.88
// Based on NVVM 20.0.0
//

.version 9.0
.target sm_100
.address_size 64

	// .globl	_Z23BalancePlusAdjustKerneliifffffffffffffffPKfPf

.visible .entry _Z23BalancePlusAdjustKerneliifffffffffffffffPKfPf(
	.param .u32 _Z23BalancePlusAdjustKerneliifffffffffffffffPKfPf_param_0,
	.param .u32 _Z23BalancePlusAdjustKerneliifffffffffffffffPKfPf_param_1,
	.param .f32 _Z23BalancePlusAdjustKerneliifffffffffffffffPKfPf_param_2,
	.param .f32 _Z23BalancePlusAdjustKerneliifffffffffffffffPKfPf_param_3,
	.param .f32 _Z23BalancePlusAdjustKerneliifffffffffffffffPKfPf_param_4,
	.param .f32 _Z23BalancePlusAdjustKerneliifffffffffffffffPKfPf_param_5,
	.param .f32 _Z23BalancePlusAdjustKerneliifffffffffffffffPKfPf_param_6,
	.param .f32 _Z23BalancePlusAdjustKerneliifffffffffffffffPKfPf_param_7,
	.param .f32 _Z23BalancePlusAdjustKerneliifffffffffffffffPKfPf_param_8,
	.param .f32 _Z23BalancePlusAdjustKerneliifffffffffffffffPKfPf_param_9,
	.param .f32 _Z23BalancePlusAdjustKerneliifffffffffffffffPKfPf_param_10,
	.param .f32 _Z23BalancePlusAdjustKerneliifffffffffffffffPKfPf_param_11,
	.param .f32 _Z23BalancePlusAdjustKerneliifffffffffffffffPKfPf_param_12,
	.param .f32 _Z23BalancePlusAdjustKerneliifffffffffffffffPKfPf_param_13,
	.param .f32 _Z23BalancePlusAdjustKerneliifffffffffffffffPKfPf_param_14,
	.param .f32 _Z23BalancePlusAdjustKerneliifffffffffffffffPKfPf_param_15,
	.param .f32 _Z23BalancePlusAdjustKerneliifffffffffffffffPKfPf_param_16,
	.param .u64 .ptr .align 1 _Z23BalancePlusAdjustKerneliifffffffffffffffPKfPf_param_17,
	.param .u64 .ptr .align 1 _Z23BalancePlusAdjustKerneliifffffffffffffffPKfPf_param_18
)
{
	.reg .pred 	%p<19>;
	.reg .b32 	%r<15>;
	.reg .b32 	%f<90>;
	.reg .b64 	%rd<9>;

	ld.param.u32 	%r4, [_Z23BalancePlusAdjustKerneliifffffffffffffffPKfPf_param_0];
	ld.param.u32 	%r5, [_Z23BalancePlusAdjustKerneliifffffffffffffffPKfPf_param_1];
	ld.param.f32 	%f26, [_Z23BalancePlusAdjustKerneliifffffffffffffffPKfPf_param_2];
	ld.param.f32 	%f27, [_Z23BalancePlusAdjustKerneliifffffffffffffffPKfPf_param_3];
	ld.param.f32 	%f28, [_Z23BalancePlusAdjustKerneliifffffffffffffffPKfPf_param_4];
	ld.param.f32 	%f29, [_Z23BalancePlusAdjustKerneliifffffffffffffffPKfPf_param_5];
	ld.param.f32 	%f30, [_Z23BalancePlusAdjustKerneliifffffffffffffffPKfPf_param_6];
	ld.param.f32 	%f31, [_Z23BalancePlusAdjustKerneliifffffffffffffffPKfPf_param_7];
	ld.param.f32 	%f32, [_Z23BalancePlusAdjustKerneliifffffffffffffffPKfPf_param_8];
	ld.param.f32 	%f33, [_Z23BalancePlusAdjustKerneliifffffffffffffffPKfPf_param_9];
	ld.param.f32 	%f34, [_Z23BalancePlusAdjustKerneliifffffffffffffffPKfPf_param_10];
	ld.param.f32 	%f35, [_Z23BalancePlusAdjustKerneliifffffffffffffffPKfPf_param_11];
	ld.param.f32 	%f36, [_Z23BalancePlusAdjustKerneliifffffffffffffffPKfPf_param_12];
	ld.param.f32 	%f37, [_Z23BalancePlusAdjustKerneliifffffffffffffffPKfPf_param_13];
	ld.param.f32 	%f38, [_Z23BalancePlusAdjustKerneliifffffffffffffffPKfPf_param_14];
	ld.param.f32 	%f39, [_Z23BalancePlusAdjustKerneliifffffffffffffffPKfPf_param_15];
	ld.param.f32 	%f40, [_Z23BalancePlusAdjustKerneliifffffffffffffffPKfPf_param_16];
	ld.param.u64 	%rd3, [_Z23BalancePlusAdjustKerneliifffffffffffffffPKfPf_param_17];
	ld.param.u64 	%rd4, [_Z23BalancePlusAdjustKerneliifffffffffffffffPKfPf_param_18];
	mov.u32 	%r7, %ctaid.x;
	mov.u32 	%r8, %ntid.x;
	mov.u32 	%r9, %tid.x;
	mad.lo.s32 	%r1, %r7, %r8, %r9;
	mov.u32 	%r10, %ctaid.y;
	mov.u32 	%r11, %ntid.y;
	mov.u32 	%r12, %tid.y;
	mad.lo.s32 	%r13, %r10, %r11, %r12;
	setp.ge.s32 	%p1, %r1, %r4;
	setp.ge.s32 	%p2, %r13, %r5;
	or.pred  	%p3, %p1, %p2;
	@%p3 bra 	$L__BB0_20;
	cvta.to.global.u64 	%rd5, %rd3;
	mad.lo.s32 	%r14, %r13, %r4, %r1;
	shl.b32 	%r3, %r14, 2;
	mul.wide.s32 	%rd6, %r3, 4;
	add.s64 	%rd1, %rd5, %rd6;
	ld.global.f32 	%f1, [%rd1];
	ld.global.f32 	%f2, [%rd1+4];
	mul.f32 	%f41, %f2, 0f3F371759;
	fma.rn.f32 	%f42, %f1, 0f3E59B3D0, %f41;
	ld.global.f32 	%f3, [%rd1+8];
	fma.rn.f32 	%f43, %f3, 0f3D93DD98, %f42;
	add.f32 	%f44, %f1, %f2;
	add.f32 	%f45, %f3, %f44;
	div.rn.f32 	%f46, %f45, 0f40400000;
	max.f32 	%f47, %f1, %f2;
	max.f32 	%f48, %f47, %f3;
	setp.eq.f32 	%p4, %f39, 0f3F800000;
	setp.eq.f32 	%p5, %f40, 0f3F800000;
	selp.f32 	%f49, %f46, %f48, %p5;
	selp.f32 	%f4, %f43, %f49, %p4;
	setp.leu.f32 	%p6, %f33, 0f3F800000;
	@%p6 bra 	$L__BB0_3;
	mov.f32 	%f58, 0f3F800000;
	sub.f32 	%f59, %f58, %f33;
	sub.f32 	%f60, %f58, %f4;
	fma.rn.f32 	%f85, %f59, %f60, %f4;
	bra.uni 	$L__BB0_9;
$L__BB0_3:
	setp.ltu.f32 	%p7, %f33, 0f00000000;
	@%p7 bra 	$L__BB0_5;
	setp.ge.f32 	%p8, %f4, %f33;
	div.rn.f32 	%f50, %f4, %f33;
	selp.f32 	%f85, 0f3F800000, %f50, %p8;
	bra.uni 	$L__BB0_9;
$L__BB0_5:
	setp.geu.f32 	%p9, %f33, 0fBF800000;
	@%p9 bra 	$L__BB0_7;
	mov.f32 	%f55, 0f3F800000;
	sub.f32 	%f56, %f55, %f4;
	add.f32 	%f57, %f33, 0f3F800000;
	fma.rn.f32 	%f85, %f57, %f4, %f56;
	bra.uni 	$L__BB0_9;
$L__BB0_7:
	add.f32 	%f8, %f33, 0f3F800000;
	setp.le.f32 	%p10, %f4, %f8;
	mov.f32 	%f85, 0f3F800000;
	@%p10 bra 	$L__BB0_9;
	mov.f32 	%f52, 0f3F800000;
	sub.f32 	%f53, %f52, %f4;
	sub.f32 	%f54, %f52, %f8;
	div.rn.f32 	%f85, %f53, %f54;
$L__BB0_9:
	setp.gt.f32 	%p11, %f85, 0f3F800000;
	setp.lt.f32 	%p12, %f85, 0f00000000;
	selp.f32 	%f61, 0f00000000, %f85, %p12;
	selp.f32 	%f89, 0f3F800000, %f61, %p11;
	setp.eq.f32 	%p13, %f34, 0f3F800000;
	@%p13 bra 	$L__BB0_21;
	setp.eq.f32 	%p14, %f35, 0f3F800000;
	mov.f32 	%f62, 0f3F800000;
	sub.f32 	%f63, %f62, %f1;
	mul.f32 	%f64, %f30, %f63;
	selp.f32 	%f65, %f28, %f64, %p14;
	add.f32 	%f86, %f65, %f1;
	@%p14 bra 	$L__BB0_11;
	bra.uni 	$L__BB0_12;
$L__BB0_11:
	add.f32 	%f87, %f29, %f3;
	bra.uni 	$L__BB0_13;
$L__BB0_12:
	mov.f32 	%f66, 0f3F800000;
	sub.f32 	%f67, %f66, %f3;
	fma.rn.f32 	%f87, %f31, %f67, %f3;
$L__BB0_13:
	setp.eq.f32 	%p15, %f36, 0f3F800000;
	setp.eq.f32 	%p16, %f37, 0f3F800000;
	mul.f32 	%f68, %f32, %f86;
	selp.f32 	%f69, %f68, %f86, %p16;
	selp.f32 	%f19, %f69, %f1, %p15;
	mul.f32 	%f70, %f32, %f2;
	selp.f32 	%f71, %f70, %f2, %p16;
	selp.f32 	%f20, %f71, %f2, %p15;
	mul.f32 	%f72, %f32, %f87;
	selp.f32 	%f73, %f72, %f87, %p16;
	selp.f32 	%f21, %f73, %f3, %p15;
	setp.eq.f32 	%p17, %f38, 0f3F800000;
	cvta.to.global.u64 	%rd7, %rd4;
	add.s64 	%rd2, %rd7, %rd6;
	@%p17 bra 	$L__BB0_15;
	mov.f32 	%f74, 0f3F800000;
	sub.f32 	%f75, %f74, %f89;
	mul.f32 	%f76, %f75, %f1;
	fma.rn.f32 	%f77, %f89, %f19, %f76;
	st.global.f32 	[%rd2], %f77;
	ld.global.f32 	%f78, [%rd1+4];
	mul.f32 	%f79, %f75, %f78;
	fma.rn.f32 	%f88, %f89, %f20, %f79;
	bra.uni 	$L__BB0_16;
$L__BB0_15:
	st.global.f32 	[%rd2], %f89;
	mov.f32 	%f88, %f89;
$L__BB0_16:
	setp.eq.f32 	%p18, %f38, 0f3F800000;
	st.global.f32 	[%rd2+4], %f88;
	@%p18 bra 	$L__BB0_18;
	ld.global.f32 	%f80, [%rd1+8];
	mov.f32 	%f81, 0f3F800000;
	sub.f32 	%f82, %f81, %f89;
	mul.f32 	%f83, %f82, %f80;
	fma.rn.f32 	%f84, %f89, %f21, %f83;
	st.global.f32 	[%rd2+8], %f84;
	bra.uni 	$L__BB0_19;
$L__BB0_18:
	st.global.f32 	[%rd2+8], %f89;
	ld.global.f32 	%f89, [%rd1+12];
$L__BB0_19:
	st.global.f32 	[%rd2+12], %f89;
$L__BB0_20:
	ret;
$L__BB0_21:
	mul.f32 	%f86, %f26, %f1;
	mul.f32 	%f87, %f27, %f3;
	bra.uni 	$L__BB0_13;

}


// ===== COMPILED SASS (sm_100) =====

	.target	sm_100

	.elftype	@"ET_EXEC"


//--------------------- .note.nv.tkinfo           --------------------------
	.section	.note.nv.tkinfo,"",@"SHT_NOTE"
	.sectionflags	@"SHF_NOTE_NV_TKINFO"
	.tkinfo
        /*0018*/ 	.word	0x00000002
        /*0030*/ 	.string	""
        /*0030*/ 	.string	"ptxas"
        /*0030*/ 	.string	"Cuda compilation tools, release 13.0, V13.0.88"
        /*0030*/ 	.string	"Build cuda_13.0.r13.0/compiler.36424714_0"
        /*0030*/ 	.string	"-arch sm_100 -m 64 "



//--------------------- .note.nv.cuinfo           --------------------------
	.section	.note.nv.cuinfo,"",@"SHT_NOTE"
	.sectionflags	@"SHF_NOTE_NV_CUINFO"
        /*0018*/ 	.short	0x0002
        /*001a*/ 	.short	0x0064
        /*001c*/ 	.short	0x0082
	.zero		2


//--------------------- .nv.info                  --------------------------
	.section	.nv.info,"",@"SHT_CUDA_INFO"
	.align	4


	//----- nvinfo : EIATTR_REGCOUNT
	.align		4
        /*0000*/ 	.byte	0x04, 0x2f
        /*0002*/ 	.short	(.L_1 - .L_0)
	.align		4
.L_0:
        /*0004*/ 	.word	index@(_Z23BalancePlusAdjustKerneliifffffffffffffffPKfPf)
        /*0008*/ 	.word	0x00000015


	//----- nvinfo : EIATTR_FRAME_SIZE
	.align		4
.L_1:
        /*000c*/ 	.byte	0x04, 0x11
        /*000e*/ 	.short	(.L_3 - .L_2)
	.align		4
.L_2:
        /*0010*/ 	.word	index@($__internal_0_$__cuda_sm3x_div_rn_noftz_f32_slowpath)
        /*0014*/ 	.word	0x00000000


	//----- nvinfo : EIATTR_FRAME_SIZE
	.align		4
.L_3:
        /*0018*/ 	.byte	0x04, 0x11
        /*001a*/ 	.short	(.L_5 - .L_4)
	.align		4
.L_4:
        /*001c*/ 	.word	index@(_Z23BalancePlusAdjustKerneliifffffffffffffffPKfPf)
        /*0020*/ 	.word	0x00000000


	//----- nvinfo : EIATTR_MIN_STACK_SIZE
	.align		4
.L_5:
        /*0024*/ 	.byte	0x04, 0x12
        /*0026*/ 	.short	(.L_7 - .L_6)
	.align		4
.L_6:
        /*0028*/ 	.word	index@(_Z23BalancePlusAdjustKerneliifffffffffffffffPKfPf)
        /*002c*/ 	.word	0x00000000
.L_7:


//--------------------- .nv.compat                --------------------------
	.section	.nv.compat,"",@"SHT_CUDA_COMPAT_INFO"
	.align	4
        /*0000*/ 	.byte	0x02, 0x09, 0x00, 0x00, 0x02, 0x02, 0x01, 0x00, 0x02, 0x05, 0x05, 0x00, 0x03, 0x07, 0x01, 0x01
        /*0010*/ 	.byte	0x02, 0x03, 0x00, 0x00, 0x02, 0x06, 0x01, 0x00, 0x04, 0x0b, 0x08, 0x00, 0x01, 0x00, 0x00, 0x00
        /*0020*/ 	.byte	0x00, 0x00, 0x00, 0x00


//--------------------- .nv.info._Z23BalancePlusAdjustKerneliifffffffffffffffPKfPf --------------------------
	.section	.nv.info._Z23BalancePlusAdjustKerneliifffffffffffffffPKfPf,"",@"SHT_CUDA_INFO"
	.sectionflags	@""
	.align	4


	//----- nvinfo : EIATTR_CUDA_API_VERSION
	.align		4
        /*0000*/ 	.byte	0x04, 0x37
        /*0002*/ 	.short	(.L_9 - .L_8)
.L_8:
        /*0004*/ 	.word	0x00000082


	//----- nvinfo : EIATTR_KPARAM_INFO
	.align		4
.L_9:
        /*0008*/ 	.byte	0x04, 0x17
        /*000a*/ 	.short	(.L_11 - .L_10)
.L_10:
        /*000c*/ 	.word	0x00000000
        /*0010*/ 	.short	0x0012
        /*0012*/ 	.short	0x0050
        /*0014*/ 	.byte	0x00, 0xf5, 0x21, 0x00


	//----- nvinfo : EIATTR_KPARAM_INFO
	.align		4
.L_11:
        /*0018*/ 	.byte	0x04, 0x17
        /*001a*/ 	.short	(.L_13 - .L_12)
.L_12:
        /*001c*/ 	.word	0x00000000
        /*0020*/ 	.short	0x0011
        /*0022*/ 	.short	0x0048
        /*0024*/ 	.byte	0x00, 0xf5, 0x21, 0x00


	//----- nvinfo : EIATTR_KPARAM_INFO
	.align		4
.L_13:
        /*0028*/ 	.byte	0x04, 0x17
        /*002a*/ 	.short	(.L_15 - .L_14)
.L_14:
        /*002c*/ 	.word	0x00000000
        /*0030*/ 	.short	0x0010
        /*0032*/ 	.short	0x0040
        /*0034*/ 	.byte	0x00, 0xf0, 0x11, 0x00


	//----- nvinfo : EIATTR_KPARAM_INFO
	.align		4
.L_15:
        /*0038*/ 	.byte	0x04, 0x17
        /*003a*/ 	.short	(.L_17 - .L_16)
.L_16:
        /*003c*/ 	.word	0x00000000
        /*0040*/ 	.short	0x000f
        /*0042*/ 	.short	0x003c
        /*0044*/ 	.byte	0x00, 0xf0, 0x11, 0x00


	//----- nvinfo : EIATTR_KPARAM_INFO
	.align		4
.L_17:
        /*0048*/ 	.byte	0x04, 0x17
        /*004a*/ 	.short	(.L_19 - .L_18)
.L_18:
        /*004c*/ 	.word	0x00000000
        /*0050*/ 	.short	0x000e
        /*0052*/ 	.short	0x0038
        /*0054*/ 	.byte	0x00, 0xf0, 0x11, 0x00


	//----- nvinfo : EIATTR_KPARAM_INFO
	.align		4
.L_19:
        /*0058*/ 	.byte	0x04, 0x17
        /*005a*/ 	.short	(.L_21 - .L_20)
.L_20:
        /*005c*/ 	.word	0x00000000
        /*0060*/ 	.short	0x000d
        /*0062*/ 	.short	0x0034
        /*0064*/ 	.byte	0x00, 0xf0, 0x11, 0x00


	//----- nvinfo : EIATTR_KPARAM_INFO
	.align		4
.L_21:
        /*0068*/ 	.byte	0x04, 0x17
        /*006a*/ 	.short	(.L_23 - .L_22)
.L_22:
        /*006c*/ 	.word	0x00000000
        /*0070*/ 	.short	0x000c
        /*0072*/ 	.short	0x0030
        /*0074*/ 	.byte	0x00, 0xf0, 0x11, 0x00


	//----- nvinfo : EIATTR_KPARAM_INFO
	.align		4
.L_23:
        /*0078*/ 	.byte	0x04, 0x17
        /*007a*/ 	.short	(.L_25 - .L_24)
.L_24:
        /*007c*/ 	.word	0x00000000
        /*0080*/ 	.short	0x000b
        /*0082*/ 	.short	0x002c
        /*0084*/ 	.byte	0x00, 0xf0, 0x11, 0x00


	//----- nvinfo : EIATTR_KPARAM_INFO
	.align		4
.L_25:
        /*0088*/ 	.byte	0x04, 0x17
        /*008a*/ 	.short	(.L_27 - .L_26)
.L_26:
        /*008c*/ 	.word	0x00000000
        /*0090*/ 	.short	0x000a
        /*0092*/ 	.short	0x0028
        /*0094*/ 	.byte	0x00, 0xf0, 0x11, 0x00


	//----- nvinfo : EIATTR_KPARAM_INFO
	.align		4
.L_27:
        /*0098*/ 	.byte	0x04, 0x17
        /*009a*/ 	.short	(.L_29 - .L_28)
.L_28:
        /*009c*/ 	.word	0x00000000
        /*00a0*/ 	.short	0x0009
        /*00a2*/ 	.short	0x0024
        /*00a4*/ 	.byte	0x00, 0xf0, 0x11, 0x00


	//----- nvinfo : EIATTR_KPARAM_INFO
	.align		4
.L_29:
        /*00a8*/ 	.byte	0x04, 0x17
        /*00aa*/ 	.short	(.L_31 - .L_30)
.L_30:
        /*00ac*/ 	.word	0x00000000
        /*00b0*/ 	.short	0x0008
        /*00b2*/ 	.short	0x0020
        /*00b4*/ 	.byte	0x00, 0xf0, 0x11, 0x00


	//----- nvinfo : EIATTR_KPARAM_INFO
	.align		4
.L_31:
        /*00b8*/ 	.byte	0x04, 0x17
        /*00ba*/ 	.short	(.L_33 - .L_32)
.L_32:
        /*00bc*/ 	.word	0x00000000
        /*00c0*/ 	.short	0x0007
        /*00c2*/ 	.short	0x001c
        /*00c4*/ 	.byte	0x00, 0xf0, 0x11, 0x00


	//----- nvinfo : EIATTR_KPARAM_INFO
	.align		4
.L_33:
        /*00c8*/ 	.byte	0x04, 0x17
        /*00ca*/ 	.short	(.L_35 - .L_34)
.L_34:
        /*00cc*/ 	.word	0x00000000
        /*00d0*/ 	.short	0x0006
        /*00d2*/ 	.short	0x0018
        /*00d4*/ 	.byte	0x00, 0xf0, 0x11, 0x00


	//----- nvinfo : EIATTR_KPARAM_INFO
	.align		4
.L_35:
        /*00d8*/ 	.byte	0x04, 0x17
        /*00da*/ 	.short	(.L_37 - .L_36)
.L_36:
        /*00dc*/ 	.word	0x00000000
        /*00e0*/ 	.short	0x0005
        /*00e2*/ 	.short	0x0014
        /*00e4*/ 	.byte	0x00, 0xf0, 0x11, 0x00


	//----- nvinfo : EIATTR_KPARAM_INFO
	.align		4
.L_37:
        /*00e8*/ 	.byte	0x04, 0x17
        /*00ea*/ 	.short	(.L_39 - .L_38)
.L_38:
        /*00ec*/ 	.word	0x00000000
        /*00f0*/ 	.short	0x0004
        /*00f2*/ 	.short	0x0010
        /*00f4*/ 	.byte	0x00, 0xf0, 0x11, 0x00


	//----- nvinfo : EIATTR_KPARAM_INFO
	.align		4
.L_39:
        /*00f8*/ 	.byte	0x04, 0x17
        /*00fa*/ 	.short	(.L_41 - .L_40)
.L_40:
        /*00fc*/ 	.word	0x00000000
        /*0100*/ 	.short	0x0003
        /*0102*/ 	.short	0x000c
        /*0104*/ 	.byte	0x00, 0xf0, 0x11, 0x00


	//----- nvinfo : EIATTR_KPARAM_INFO
	.align		4
.L_41:
        /*0108*/ 	.byte	0x04, 0x17
        /*010a*/ 	.short	(.L_43 - .L_42)
.L_42:
        /*010c*/ 	.word	0x00000000
        /*0110*/ 	.short	0x0002
        /*0112*/ 	.short	0x0008
        /*0114*/ 	.byte	0x00, 0xf0, 0x11, 0x00


	//----- nvinfo : EIATTR_KPARAM_INFO
	.align		4
.L_43:
        /*0118*/ 	.byte	0x04, 0x17
        /*011a*/ 	.short	(.L_45 - .L_44)
.L_44:
        /*011c*/ 	.word	0x00000000
        /*0120*/ 	.short	0x0001
        /*0122*/ 	.short	0x0004
        /*0124*/ 	.byte	0x00, 0xf0, 0x11, 0x00


	//----- nvinfo : EIATTR_KPARAM_INFO
	.align		4
.L_45:
        /*0128*/ 	.byte	0x04, 0x17
        /*012a*/ 	.short	(.L_47 - .L_46)
.L_46:
        /*012c*/ 	.word	0x00000000
        /*0130*/ 	.short	0x0000
        /*0132*/ 	.short	0x0000
        /*0134*/ 	.byte	0x00, 0xf0, 0x11, 0x00


	//----- nvinfo : EIATTR_SPARSE_MMA_MASK
	.align		4
.L_47:
        /*0138*/ 	.byte	0x03, 0x50
        /*013a*/ 	.short	0x0000


	//----- nvinfo : EIATTR_MAXREG_COUNT
	.align		4
        /*013c*/ 	.byte	0x03, 0x1b
        /*013e*/ 	.short	0x00ff


	//----- nvinfo : EIATTR_MERCURY_ISA_VERSION
	.align		4
        /*0140*/ 	.byte	0x03, 0x5f
        /*0142*/ 	.short	0x0101


	//----- nvinfo : EIATTR_VRC_CTA_INIT_COUNT
	.align		4
        /*0144*/ 	.byte	0x02, 0x4a
	.zero		1
	.zero		1


	//----- nvinfo : EIATTR_EXIT_INSTR_OFFSETS
	.align		4
        /*0148*/ 	.byte	0x04, 0x1c
        /*014a*/ 	.short	(.L_49 - .L_48)


	//   ....[0]....
.L_48:
        /*014c*/ 	.word	0x000000c0


	//   ....[1]....
        /*0150*/ 	.word	0x000009b0


	//----- nvinfo : EIATTR_CRS_STACK_SIZE
	.align		4
.L_49:
        /*0154*/ 	.byte	0x04, 0x1e
        /*0156*/ 	.short	(.L_51 - .L_50)
.L_50:
        /*0158*/ 	.word	0x00000000


	//----- nvinfo : EIATTR_CBANK_PARAM_SIZE
	.align		4
.L_51:
        /*015c*/ 	.byte	0x03, 0x19
        /*015e*/ 	.short	0x0058


	//----- nvinfo : EIATTR_PARAM_CBANK
	.align		4
        /*0160*/ 	.byte	0x04, 0x0a
        /*0162*/ 	.short	(.L_53 - .L_52)
	.align		4
.L_52:
        /*0164*/ 	.word	index@(.nv.constant0._Z23BalancePlusAdjustKerneliifffffffffffffffPKfPf)
        /*0168*/ 	.short	0x0380
        /*016a*/ 	.short	0x0058


	//----- nvinfo : EIATTR_SW_WAR
	.align		4
.L_53:
        /*016c*/ 	.byte	0x04, 0x36
        /*016e*/ 	.short	(.L_55 - .L_54)
.L_54:
        /*0170*/ 	.word	0x00000008
.L_55:


//--------------------- .nv.callgraph             --------------------------
	.section	.nv.callgraph,"",@"SHT_CUDA_CALLGRAPH"
	.align	4
	.sectionentsize	8
	.align		4
        /*0000*/ 	.word	0x00000000
	.align		4
        /*0004*/ 	.word	0xffffffff
	.align		4
        /*0008*/ 	.word	0x00000000
	.align		4
        /*000c*/ 	.word	0xfffffffe
	.align		4
        /*0010*/ 	.word	0x00000000
	.align		4
        /*0014*/ 	.word	0xfffffffd
	.align		4
        /*0018*/ 	.word	0x00000000
	.align		4
        /*001c*/ 	.word	0xfffffffc


//--------------------- .text._Z23BalancePlusAdjustKerneliifffffffffffffffPKfPf --------------------------
	.section	.text._Z23BalancePlusAdjustKerneliifffffffffffffffPKfPf,"ax",@progbits
	.align	128
        .global         _Z23BalancePlusAdjustKerneliifffffffffffffffPKfPf
        .type           _Z23BalancePlusAdjustKerneliifffffffffffffffPKfPf,@function
        .size           _Z23BalancePlusAdjustKerneliifffffffffffffffPKfPf,(.L_x_21 - _Z23BalancePlusAdjustKerneliifffffffffffffffPKfPf)
        .other          _Z23BalancePlusAdjustKerneliifffffffffffffffPKfPf,@"STO_CUDA_ENTRY STV_DEFAULT"
_Z23BalancePlusAdjustKerneliifffffffffffffffPKfPf:
.text._Z23BalancePlusAdjustKerneliifffffffffffffffPKfPf:
[----:B------:R-:W-:Y:S01]  /*0000*/  LDC R1, c[0x0][0x37c] ;  /* 0x0000df00ff017b82 */ /* 0x000fe20000000800 */
[----:B------:R-:W0:Y:S07]  /*0010*/  S2R R2, SR_TID.Y ;  /* 0x0000000000027919 */ /* 0x000e2e0000002200 */
[----:B------:R-:W1:Y:S01]  /*0020*/  LDC R0, c[0x0][0x360] ;  /* 0x0000d800ff007b82 */ /* 0x000e620000000800 */
[----:B------:R-:W2:Y:S01]  /*0030*/  LDCU.64 UR6, c[0x0][0x380] ;  /* 0x00007000ff0677ac */ /* 0x000ea20008000a00 */
[----:B------:R-:W1:Y:S06]  /*0040*/  S2R R5, SR_TID.X ;  /* 0x0000000000057919 */ /* 0x000e6c0000002100 */
[----:B------:R-:W0:Y:S08]  /*0050*/  S2UR UR5, SR_CTAID.Y ;  /* 0x00000000000579c3 */ /* 0x000e300000002600 */
[----:B------:R-:W0:Y:S08]  /*0060*/  LDC R3, c[0x0][0x364] ;  /* 0x0000d900ff037b82 */ /* 0x000e300000000800 */
[----:B------:R-:W1:Y:S01]  /*0070*/  S2UR UR4, SR_CTAID.X ;  /* 0x00000000000479c3 */ /* 0x000e620000002500 */
[----:B0-----:R-:W-:-:S05]  /*0080*/  IMAD R3, R3, UR5, R2 ;  /* 0x0000000503037c24 */ /* 0x001fca000f8e0202 */
[----:B--2---:R-:W-:Y:S01]  /*0090*/  ISETP.GE.AND P0, PT, R3, UR7, PT ;  /* 0x0000000703007c0c */ /* 0x004fe2000bf06270 */
[----:B-1----:R-:W-:-:S05]  /*00a0*/  IMAD R0, R0, UR4, R5 ;  /* 0x0000000400007c24 */ /* 0x002fca000f8e0205 */
[----:B------:R-:W-:-:S13]  /*00b0*/  ISETP.GE.OR P0, PT, R0, UR6, P0 ;  /* 0x0000000600007c0c */ /* 0x000fda0008706670 */
[----:B------:R-:W-:Y:S05]  /*00c0*/  @P0 EXIT ;  /* 0x000000000000094d */ /* 0x000fea0003800000 */
[----:B------:R-:W0:Y:S01]  /*00d0*/  LDC.64 R4, c[0x0][0x3c8] ;  /* 0x0000f200ff047b82 */ /* 0x000e220000000a00 */
[----:B------:R-:W1:Y:S01]  /*00e0*/  LDCU.64 UR4, c[0x0][0x358] ;  /* 0x00006b00ff0477ac */ /* 0x000e620008000a00 */
[----:B------:R-:W-:-:S04]  /*00f0*/  IMAD R6, R3, UR6, R0 ;  /* 0x0000000603067c24 */ /* 0x000fc8000f8e0200 */
[----:B------:R-:W-:-:S04]  /*0100*/  IMAD.SHL.U32 R6, R6, 0x4, RZ ;  /* 0x0000000406067824 */ /* 0x000fc800078e00ff */
[----:B0-----:R-:W-:-:S05]  /*0110*/  IMAD.WIDE R4, R6, 0x4, R4 ;  /* 0x0000000406047825 */ /* 0x001fca00078e0204 */
[----:B-1----:R-:W2:Y:S04]  /*0120*/  LDG.E R9, desc[UR4][R4.64] ;  /* 0x0000000404097981 */ /* 0x002ea8000c1e1900 */
[----:B------:R-:W2:Y:S04]  /*0130*/  LDG.E R7, desc[UR4][R4.64+0x4] ;  /* 0x0000040404077981 */ /* 0x000ea8000c1e1900 */
[----:B------:R-:W3:Y:S01]  /*0140*/  LDG.E R8, desc[UR4][R4.64+0x8] ;  /* 0x0000080404087981 */ /* 0x000ee2000c1e1900 */
[----:B------:R-:W-:Y:S02]  /*0150*/  HFMA2 R0, -RZ, RZ, 2.125, 0 ;  /* 0x40400000ff007431 */ /* 0x000fe400000001ff */
[----:B------:R-:W-:Y:S01]  /*0160*/  IMAD.MOV.U32 R11, RZ, RZ, 0x3eaaaaab ;  /* 0x3eaaaaabff0b7424 */ /* 0x000fe200078e00ff */
[----:B------:R-:W-:Y:S03]  /*0170*/  BSSY.RECONVERGENT B0, `(.L_x_0) ;  /* 0x0000011000007945 */ /* 0x000fe60003800200 */
[----:B------:R-:W-:-:S04]  /*0180*/  FFMA R0, R11, -R0, 1 ;  /* 0x3f8000000b007423 */ /* 0x000fc80000000800 */
[----:B------:R-:W-:Y:S01]  /*0190*/  FFMA R11, R0, R11, 0.3333333432674407959 ;  /* 0x3eaaaaab000b7423 */ /* 0x000fe2000000000b */
[----:B--2---:R-:W-:Y:S01]  /*01a0*/  FADD R3, R9, R7 ;  /* 0x0000000709037221 */ /* 0x004fe20000000000 */
[----:B------:R-:W-:-:S03]  /*01b0*/  FMUL R0, R7, 0.71520000696182250977 ;  /* 0x3f37175907007820 */ /* 0x000fc60000400000 */
[----:B---3--:R-:W-:Y:S01]  /*01c0*/  FADD R2, R8, R3 ;  /* 0x0000000308027221 */ /* 0x008fe20000000000 */
[----:B------:R-:W-:-:S03]  /*01d0*/  FFMA R3, R9, 0.21259999275207519531, R0 ;  /* 0x3e59b3d009037823 */ /* 0x000fc60000000000 */
[----:B------:R-:W0:Y:S01]  /*01e0*/  FCHK P0, R2, 3 ;  /* 0x4040000002007902 */ /* 0x000e220000000000 */
[----:B------:R-:W-:Y:S01]  /*01f0*/  FFMA R10, R2, R11, RZ ;  /* 0x0000000b020a7223 */ /* 0x000fe200000000ff */
[----:B------:R-:W-:-:S03]  /*0200*/  FFMA R0, R8, 0.072200000286102294922, R3 ;  /* 0x3d93dd9808007823 */ /* 0x000fc60000000003 */
[----:B------:R-:W-:-:S04]  /*0210*/  FFMA R12, R10, -3, R2 ;  /* 0xc04000000a0c7823 */ /* 0x000fc80000000002 */
[----:B------:R-:W-:Y:S01]  /*0220*/  FFMA R10, R11, R12, R10 ;  /* 0x0000000c0b0a7223 */ /* 0x000fe2000000000a */
[----:B0-----:R-:W-:Y:S06]  /*0230*/  @!P0 BRA `(.L_x_1) ;  /* 0x0000000000108947 */ /* 0x001fec0003800000 */
[----:B------:R-:W-:Y:S01]  /*0240*/  IMAD.MOV.U32 R3, RZ, RZ, 0x40400000 ;  /* 0x40400000ff037424 */ /* 0x000fe200078e00ff */
[----:B------:R-:W-:-:S07]  /*0250*/  MOV R10, 0x270 ;  /* 0x00000270000a7802 */ /* 0x000fce0000000f00 */
[----:B------:R-:W-:Y:S05]  /*0260*/  CALL.REL.NOINC `($__internal_0_$__cuda_sm3x_div_rn_noftz_f32_slowpath) ;  /* 0x0000000400d47944 */ /* 0x000fea0003c00000 */
[----:B------:R-:W-:-:S07]  /*0270*/  IMAD.MOV.U32 R10, RZ, RZ, R2 ;  /* 0x000000ffff0a7224 */ /* 0x000fce00078e0002 */
.L_x_1:
[----:B------:R-:W-:Y:S05]  /*0280*/  BSYNC.RECONVERGENT B0 ;  /* 0x0000000000007941 */ /* 0x000fea0003800200 */
.L_x_0:
[----:B------:R-:W0:Y:S08]  /*0290*/  LDC R2, c[0x0][0x3bc] ;  /* 0x0000ef00ff027b82 */ /* 0x000e300000000800 */
[----:B------:R-:W1:Y:S08]  /*02a0*/  LDC R11, c[0x0][0x3a4] ;  /* 0x0000e900ff0b7b82 */ /* 0x000e700000000800 */
[----:B------:R-:W2:Y:S01]  /*02b0*/  LDC R3, c[0x0][0x3c0] ;  /* 0x0000f000ff037b82 */ /* 0x000ea20000000800 */
[----:B0-----:R-:W-:-:S02]  /*02c0*/  FSETP.NEU.AND P0, PT, R2, 1, PT ;  /* 0x3f8000000200780b */ /* 0x001fc40003f0d000 */
[----:B-1----:R-:W-:Y:S02]  /*02d0*/  FSETP.GT.AND P2, PT, R11, 1, PT ;  /* 0x3f8000000b00780b */ /* 0x002fe40003f44000 */
[----:B--2---:R-:W-:Y:S02]  /*02e0*/  FSETP.NEU.AND P1, PT, R3, 1, PT ;  /* 0x3f8000000300780b */ /* 0x004fe40003f2d000 */
[----:B------:R-:W-:-:S07]  /*02f0*/  FMNMX3 R3, R9, R7, R8, !PT ;  /* 0x0000000709037276 */ /* 0x000fce0007800008 */
[----:B------:R-:W-:Y:S02]  /*0300*/  @P0 FSEL R0, R10, R3, !P1 ;  /* 0x000000030a000208 */ /* 0x000fe40004800000 */
[----:B------:R-:W-:-:S03]  /*0310*/  @P2 FADD R3, -R11, 1 ;  /* 0x3f8000000b032421 */ /* 0x000fc60000000100 */
[----:B------:R-:W-:-:S04]  /*0320*/  @P2 FADD R2, -R0, 1 ;  /* 0x3f80000000022421 */ /* 0x000fc80000000100 */
[----:B------:R-:W-:Y:S01]  /*0330*/  @P2 FFMA R10, R3, R2, R0 ;  /* 0x00000002030a2223 */ /* 0x000fe20000000000 */
[----:B------:R-:W-:Y:S06]  /*0340*/  @P2 BRA `(.L_x_2) ;  /* 0x0000000000bc2947 */ /* 0x000fec0003800000 */
[----:B------:R-:W-:-:S13]  /*0350*/  FSETP.GE.AND P0, PT, R11, RZ, PT ;  /* 0x000000ff0b00720b */ /* 0x000fda0003f06000 */
[----:B------:R-:W-:Y:S05]  /*0360*/  @!P0 BRA `(.L_x_3) ;  /* 0x00000000004c8947 */ /* 0x000fea0003800000 */
[----:B------:R-:W0:Y:S01]  /*0370*/  MUFU.RCP R2, R11 ;  /* 0x0000000b00027308 */ /* 0x000e220000001000 */
[----:B------:R-:W-:Y:S01]  /*0380*/  BSSY.RECONVERGENT B0, `(.L_x_4) ;  /* 0x000000f000007945 */ /* 0x000fe20003800200 */
[----:B------:R-:W-:-:S06]  /*0390*/  FSETP.GE.AND P2, PT, R0, R11, PT ;  /* 0x0000000b0000720b */ /* 0x000fcc0003f46000 */
[----:B------:R-:W1:Y:S01]  /*03a0*/  FCHK P0, R0, R11 ;  /* 0x0000000b00007302 */ /* 0x000e620000000000 */
[----:B0-----:R-:W-:-:S04]  /*03b0*/  FFMA R3, R2, -R11, 1 ;  /* 0x3f80000002037423 */ /* 0x001fc8000000080b */
[----:B------:R-:W-:-:S04]  /*03c0*/  FFMA R3, R2, R3, R2 ;  /* 0x0000000302037223 */ /* 0x000fc80000000002 */
[----:B------:R-:W-:-:S04]  /*03d0*/  FFMA R2, R0, R3, RZ ;  /* 0x0000000300027223 */ /* 0x000fc800000000ff */
[----:B------:R-:W-:-:S04]  /*03e0*/  FFMA R10, R2, -R11, R0 ;  /* 0x8000000b020a7223 */ /* 0x000fc80000000000 */
[----:B------:R-:W-:Y:S01]  /*03f0*/  FFMA R10, R3, R10, R2 ;  /* 0x0000000a030a7223 */ /* 0x000fe20000000002 */
[----:B-1----:R-:W-:Y:S06]  /*0400*/  @!P0 BRA `(.L_x_5) ;  /* 0x0000000000188947 */ /* 0x002fec0003800000 */
[----:B------:R-:W0:Y:S01]  /*0410*/  LDCU UR6, c[0x0][0x3a4] ;  /* 0x00007480ff0677ac */ /* 0x000e220008000800 */
[----:B------:R-:W-:Y:S02]  /*0420*/  MOV R2, R0 ;  /* 0x0000000000027202 */ /* 0x000fe40000000f00 */
[----:B------:R-:W-:Y:S01]  /*0430*/  MOV R10, 0x460 ;  /* 0x00000460000a7802 */ /* 0x000fe20000000f00 */
[----:B0-----:R-:W-:-:S07]  /*0440*/  IMAD.U32 R3, RZ, RZ, UR6 ;  /* 0x00000006ff037e24 */ /* 0x001fce000f8e00ff */
[----:B------:R-:W-:Y:S05]  /*0450*/  CALL.REL.NOINC `($__internal_0_$__cuda_sm3x_div_rn_noftz_f32_slowpath) ;  /* 0x0000000400587944 */ /* 0x000fea0003c00000 */
[----:B------:R-:W-:-:S07]  /*0460*/  IMAD.MOV.U32 R10, RZ, RZ, R2 ;  /* 0x000000ffff0a7224 */ /* 0x000fce00078e0002 */
.L_x_5:
[----:B------:R-:W-:Y:S05]  /*0470*/  BSYNC.RECONVERGENT B0 ;  /* 0x0000000000007941 */ /* 0x000fea0003800200 */
.L_x_4:
[----:B------:R-:W-:Y:S01]  /*0480*/  FSEL R10, R10, 1, !P2 ;  /* 0x3f8000000a0a7808 */ /* 0x000fe20005000000 */
[----:B------:R-:W-:Y:S06]  /*0490*/  BRA `(.L_x_2) ;  /* 0x0000000000687947 */ /* 0x000fec0003800000 */
.L_x_3:
[----:B------:R-:W-:-:S13]  /*04a0*/  FSETP.GEU.AND P0, PT, R11, -1, PT ;  /* 0xbf8000000b00780b */ /* 0x000fda0003f0e000 */
[----:B------:R-:W-:Y:S01]  /*04b0*/  @!P0 FADD R13, -R0, 1 ;  /* 0x3f800000000d8421 */ /* 0x000fe20000000100 */
[----:B------:R-:W-:-:S04]  /*04c0*/  @!P0 FADD R3, R11, 1 ;  /* 0x3f8000000b038421 */ /* 0x000fc80000000000 */
[----:B------:R-:W-:Y:S01]  /*04d0*/  @!P0 FFMA R10, R0, R3, R13 ;  /* 0x00000003000a8223 */ /* 0x000fe2000000000d */
[----:B------:R-:W-:Y:S06]  /*04e0*/  @!P0 BRA `(.L_x_2) ;  /* 0x0000000000548947 */ /* 0x000fec0003800000 */
[----:B------:R-:W-:Y:S01]  /*04f0*/  FADD R3, R11, 1 ;  /* 0x3f8000000b037421 */ /* 0x000fe20000000000 */
[----:B------:R-:W-:Y:S01]  /*0500*/  BSSY.RECONVERGENT B0, `(.L_x_2) ;  /* 0x0000013000007945 */ /* 0x000fe20003800200 */
[----:B------:R-:W-:-:S03]  /*0510*/  HFMA2 R10, -RZ, RZ, 1.875, 0 ;  /* 0x3f800000ff0a7431 */ /* 0x000fc600000001ff */
[----:B------:R-:W-:-:S13]  /*0520*/  FSETP.GTU.AND P0, PT, R0, R3, PT ;  /* 0x000000030000720b */ /* 0x000fda0003f0c000 */
[----:B------:R-:W-:Y:S05]  /*0530*/  @!P0 BRA `(.L_x_6) ;  /* 0x00000000003c8947 */ /* 0x000fea0003800000 */
[----:B------:R-:W-:Y:S01]  /*0540*/  FADD R3, -R3, 1 ;  /* 0x3f80000003037421 */ /* 0x000fe20000000100 */
[----:B------:R-:W-:Y:S01]  /*0550*/  FADD R2, -R0, 1 ;  /* 0x3f80000000027421 */ /* 0x000fe20000000100 */
[----:B------:R-:W-:Y:S02]  /*0560*/  BSSY.RECONVERGENT B1, `(.L_x_6) ;  /* 0x000000c000017945 */ /* 0x000fe40003800200 */
[----:B------:R-:W0:Y:S08]  /*0570*/  MUFU.RCP R10, R3 ;  /* 0x00000003000a7308 */ /* 0x000e300000001000 */
[----:B------:R-:W1:Y:S01]  /*0580*/  FCHK P0, R2, R3 ;  /* 0x0000000302007302 */ /* 0x000e620000000000 */
[----:B0-----:R-:W-:-:S04]  /*0590*/  FFMA R11, -R3, R10, 1 ;  /* 0x3f800000030b7423 */ /* 0x001fc8000000010a */
[----:B------:R-:W-:-:S04]  /*05a0*/  FFMA R11, R10, R11, R10 ;  /* 0x0000000b0a0b7223 */ /* 0x000fc8000000000a */
[----:B------:R-:W-:-:S04]  /*05b0*/  FFMA R0, R2, R11, RZ ;  /* 0x0000000b02007223 */ /* 0x000fc800000000ff */
[----:B------:R-:W-:-:S04]  /*05c0*/  FFMA R10, -R3, R0, R2 ;  /* 0x00000000030a7223 */ /* 0x000fc80000000102 */
[----:B------:R-:W-:Y:S01]  /*05d0*/  FFMA R10, R11, R10, R0 ;  /* 0x0000000a0b0a7223 */ /* 0x000fe20000000000 */
[----:B-1----:R-:W-:Y:S06]  /*05e0*/  @!P0 BRA `(.L_x_7) ;  /* 0x00000000000c8947 */ /* 0x002fec0003800000 */
[----:B------:R-:W-:-:S07]  /*05f0*/  MOV R10, 0x610 ;  /* 0x00000610000a7802 */ /* 0x000fce0000000f00 */
[----:B------:R-:W-:Y:S05]  /*0600*/  CALL.REL.NOINC `($__internal_0_$__cuda_sm3x_div_rn_noftz_f32_slowpath) ;  /* 0x0000000000ec7944 */ /* 0x000fea0003c00000 */
[----:B------:R-:W-:-:S07]  /*0610*/  IMAD.MOV.U32 R10, RZ, RZ, R2 ;  /* 0x000000ffff0a7224 */ /* 0x000fce00078e0002 */
.L_x_7:
[----:B------:R-:W-:Y:S05]  /*0620*/  BSYNC.RECONVERGENT B1 ;  /* 0x0000000000017941 */ /* 0x000fea0003800200 */
.L_x_6:
[----:B------:R-:W-:Y:S05]  /*0630*/  BSYNC.RECONVERGENT B0 ;  /* 0x0000000000007941 */ /* 0x000fea0003800200 */
.L_x_2:
[----:B------:R-:W0:Y:S08]  /*0640*/  LDC R0, c[0x0][0x3a8] ;  /* 0x0000ea00ff007b82 */ /* 0x000e300000000800 */
[----:B------:R-:W1:Y:S08]  /*0650*/  LDC R14, c[0x0][0x3b8] ;  /* 0x0000ee00ff0e7b82 */ /* 0x000e700000000800 */
[----:B------:R-:W2:Y:S01]  /*0660*/  LDC.64 R12, c[0x0][0x3b0] ;  /* 0x0000ec00ff0c7b82 */ /* 0x000ea20000000a00 */
[----:B0-----:R-:W-:-:S13]  /*0670*/  FSETP.NEU.AND P0, PT, R0, 1, PT ;  /* 0x3f8000000000780b */ /* 0x001fda0003f0d000 */
[----:B------:R-:W0:Y:S02]  /*0680*/  @!P0 LDC.64 R2, c[0x0][0x388] ;  /* 0x0000e200ff028b82 */ /* 0x000e240000000a00 */
[----:B0-----:R-:W-:Y:S01]  /*0690*/  @!P0 FMUL R11, R9, R2 ;  /* 0x00000002090b8220 */ /* 0x001fe20000400000 */
[----:B------:R-:W-:Y:S01]  /*06a0*/  @!P0 FMUL R0, R8, R3 ;  /* 0x0000000308008220 */ /* 0x000fe20000400000 */
[----:B-12---:R-:W-:Y:S06]  /*06b0*/  @!P0 BRA `(.L_x_8) ;  /* 0x0000000000308947 */ /* 0x006fec0003800000 */
[----:B------:R-:W0:Y:S01]  /*06c0*/  LDC R0, c[0x0][0x3ac] ;  /* 0x0000eb00ff007b82 */ /* 0x000e220000000800 */
[----:B------:R-:W1:Y:S01]  /*06d0*/  LDCU UR6, c[0x0][0x398] ;  /* 0x00007300ff0677ac */ /* 0x000e620008000800 */
[----:B0-----:R-:W-:Y:S01]  /*06e0*/  FSETP.NEU.AND P0, PT, R0, 1, PT ;  /* 0x3f8000000000780b */ /* 0x001fe20003f0d000 */
[----:B------:R-:W-:-:S04]  /*06f0*/  FADD R0, -R9, 1 ;  /* 0x3f80000009007421 */ /* 0x000fc80000000100 */
[----:B-1----:R-:W-:-:S08]  /*0700*/  FMUL R2, R0, UR6 ;  /* 0x0000000600027c20 */ /* 0x002fd00008400000 */
[----:B------:R-:W0:Y:S01]  /*0710*/  @P0 LDC R0, c[0x0][0x39c] ;  /* 0x0000e700ff000b82 */ /* 0x000e220000000800 */
[----:B------:R-:W-:-:S07]  /*0720*/  @P0 FADD R3, -R8, 1 ;  /* 0x3f80000008030421 */ /* 0x000fce0000000100 */
[----:B------:R-:W1:Y:S08]  /*0730*/  @!P0 LDC R2, c[0x0][0x390] ;  /* 0x0000e400ff028b82 */ /* 0x000e700000000800 */
[----:B------:R-:W2:Y:S01]  /*0740*/  @!P0 LDC R15, c[0x0][0x394] ;  /* 0x0000e500ff0f8b82 */ /* 0x000ea20000000800 */
[----:B0-----:R-:W-:Y:S01]  /*0750*/  @P0 FFMA R0, R3, R0, R8 ;  /* 0x0000000003000223 */ /* 0x001fe20000000008 */
[----:B-1----:R-:W-:Y:S01]  /*0760*/  FADD R11, R9, R2 ;  /* 0x00000002090b7221 */ /* 0x002fe20000000000 */
[----:B--2---:R-:W-:-:S07]  /*0770*/  @!P0 FADD R0, R8, R15 ;  /* 0x0000000f08008221 */ /* 0x004fce0000000000 */
.L_x_8:
[----:B------:R-:W0:Y:S01]  /*0780*/  LDCU UR6, c[0x0][0x3a0] ;  /* 0x00007400ff0677ac */ /* 0x000e220008000800 */
[----:B------:R-:W1:Y:S01]  /*0790*/  LDC.64 R2, c[0x0][0x3d0] ;  /* 0x0000f400ff027b82 */ /* 0x000e620000000a00 */
[----:B------:R-:W-:Y:S02]  /*07a0*/  FSETP.NEU.AND P1, PT, R13, 1, PT ;  /* 0x3f8000000d00780b */ /* 0x000fe40003f2d000 */
[----:B------:R-:W-:Y:S01]  /*07b0*/  FSETP.NEU.AND P0, PT, R14, 1, PT ;  /* 0x3f8000000e00780b */ /* 0x000fe20003f0d000 */
[----:B------:R-:W-:Y:S01]  /*07c0*/  IMAD.MOV.U32 R14, RZ, RZ, R11 ;  /* 0x000000ffff0e7224 */ /* 0x000fe200078e000b */
[C---:B------:R-:W-:Y:S02]  /*07d0*/  FSETP.GEU.AND P3, PT, R10.reuse, RZ, PT ;  /* 0x000000ff0a00720b */ /* 0x040fe40003f6e000 */
[C---:B------:R-:W-:Y:S02]  /*07e0*/  FSETP.GT.AND P2, PT, R10.reuse, 1, PT ;  /* 0x3f8000000a00780b */ /* 0x040fe40003f44000 */
[----:B------:R-:W-:-:S04]  /*07f0*/  FSEL R10, R10, RZ, P3 ;  /* 0x000000ff0a0a7208 */ /* 0x000fc80001800000 */
[----:B------:R-:W-:Y:S02]  /*0800*/  FSEL R11, R10, 1, !P2 ;  /* 0x3f8000000a0b7808 */ /* 0x000fe40005000000 */
[----:B------:R-:W-:Y:S01]  /*0810*/  FSETP.NEU.AND P2, PT, R12, 1, PT ;  /* 0x3f8000000c00780b */ /* 0x000fe20003f4d000 */
[----:B0-----:R-:W-:Y:S02]  /*0820*/  @!P1 FMUL R14, R14, UR6 ;  /* 0x000000060e0e9c20 */ /* 0x001fe40008400000 */
[----:B------:R-:W-:-:S03]  /*0830*/  @P0 FADD R10, -R11, 1 ;  /* 0x3f8000000b0a0421 */ /* 0x000fc60000000100 */
[----:B------:R-:W-:Y:S01]  /*0840*/  FSEL R14, R14, R9, !P2 ;  /* 0x000000090e0e7208 */ /* 0x000fe20005000000 */
[----:B------:R-:W-:Y:S01]  /*0850*/  @P0 FMUL R12, R9, R10 ;  /* 0x0000000a090c0220 */ /* 0x000fe20000400000 */
[----:B-1----:R-:W-:-:S04]  /*0860*/  IMAD.WIDE R2, R6, 0x4, R2 ;  /* 0x0000000406027825 */ /* 0x002fc800078e0202 */
[----:B------:R-:W-:-:S05]  /*0870*/  @P0 FFMA R9, R11, R14, R12 ;  /* 0x0000000e0b090223 */ /* 0x000fca000000000c */
[----:B------:R0:W-:Y:S04]  /*0880*/  @P0 STG.E desc[UR4][R2.64], R9 ;  /* 0x0000000902000986 */ /* 0x0001e8000c101904 */
[----:B------:R-:W2:Y:S01]  /*0890*/  @P0 LDG.E R13, desc[UR4][R4.64+0x4] ;  /* 0x00000404040d0981 */ /* 0x000ea2000c1e1900 */
[----:B------:R-:W-:-:S03]  /*08a0*/  FMUL R6, R7, UR6 ;  /* 0x0000000607067c20 */ /* 0x000fc60008400000 */
[----:B------:R-:W-:Y:S02]  /*08b0*/  @!P0 STG.E desc[UR4][R2.64], R11 ;  /* 0x0000000b02008986 */ /* 0x000fe4000c101904 */
[----:B------:R-:W-:Y:S01]  /*08c0*/  @!P2 FSEL R7, R6, R7, !P1 ;  /* 0x000000070607a208 */ /* 0x000fe20004800000 */
[----:B--2---:R-:W-:-:S04]  /*08d0*/  @P0 FMUL R10, R10, R13 ;  /* 0x0000000d0a0a0220 */ /* 0x004fc80000400000 */
[----:B------:R-:W-:Y:S01]  /*08e0*/  @P0 FFMA R7, R11, R7, R10 ;  /* 0x000000070b070223 */ /* 0x000fe2000000000a */
[----:B------:R-:W-:-:S05]  /*08f0*/  @!P0 MOV R7, R11 ;  /* 0x0000000b00078202 */ /* 0x000fca0000000f00 */
[----:B------:R-:W-:Y:S04]  /*0900*/  STG.E desc[UR4][R2.64+0x4], R7 ;  /* 0x0000040702007986 */ /* 0x000fe8000c101904 */
[----:B------:R-:W2:Y:S01]  /*0910*/  @P0 LDG.E R6, desc[UR4][R4.64+0x8] ;  /* 0x0000080404060981 */ /* 0x000ea2000c1e1900 */
[----:B------:R-:W-:Y:S01]  /*0920*/  @!P1 FMUL R0, R0, UR6 ;  /* 0x0000000600009c20 */ /* 0x000fe20008400000 */
[----:B------:R-:W-:-:S04]  /*0930*/  @P0 FADD R13, -R11, 1 ;  /* 0x3f8000000b0d0421 */ /* 0x000fc80000000100 */
[----:B0-----:R-:W-:Y:S01]  /*0940*/  FSEL R9, R0, R8, !P2 ;  /* 0x0000000800097208 */ /* 0x001fe20005000000 */
[----:B--2---:R-:W-:-:S04]  /*0950*/  @P0 FMUL R6, R13, R6 ;  /* 0x000000060d060220 */ /* 0x004fc80000400000 */
[----:B------:R-:W-:-:S05]  /*0960*/  @P0 FFMA R9, R11, R9, R6 ;  /* 0x000000090b090223 */ /* 0x000fca0000000006 */
[----:B------:R-:W-:Y:S04]  /*0970*/  @P0 STG.E desc[UR4][R2.64+0x8], R9 ;  /* 0x0000080902000986 */ /* 0x000fe8000c101904 */
[----:B------:R0:W-:Y:S04]  /*0980*/  @!P0 STG.E desc[UR4][R2.64+0x8], R11 ;  /* 0x0000080b02008986 */ /* 0x0001e8000c101904 */
[----:B0-----:R-:W2:Y:S04]  /*0990*/  @!P0 LDG.E R11, desc[UR4][R4.64+0xc] ;  /* 0x00000c04040b8981 */ /* 0x001ea8000c1e1900 */
[----:B--2---:R-:W-:Y:S01]  /*09a0*/  STG.E desc[UR4][R2.64+0xc], R11 ;  /* 0x00000c0b02007986 */ /* 0x004fe2000c101904 */
[----:B------:R-:W-:Y:S05]  /*09b0*/  EXIT ;  /* 0x000000000000794d */ /* 0x000fea0003800000 */
        .weak           $__internal_0_$__cuda_sm3x_div_rn_noftz_f32_slowpath
        .type           $__internal_0_$__cuda_sm3x_div_rn_noftz_f32_slowpath,@function
        .size           $__internal_0_$__cuda_sm3x_div_rn_noftz_f32_slowpath,(.L_x_21 - $__internal_0_$__cuda_sm3x_div_rn_noftz_f32_slowpath)
$__internal_0_$__cuda_sm3x_div_rn_noftz_f32_slowpath:
[----:B------:R-:W-:Y:S01]  /*09c0*/  SHF.R.U32.HI R12, RZ, 0x17, R3 ;  /* 0x00000017ff0c7819 */ /* 0x000fe20000011603 */
[----:B------:R-:W-:Y:S01]  /*09d0*/  BSSY.RECONVERGENT B2, `(.L_x_9) ;  /* 0x0000062000027945 */ /* 0x000fe20003800200 */
[----:B------:R-:W-:Y:S02]  /*09e0*/  SHF.R.U32.HI R11, RZ, 0x17, R2 ;  /* 0x00000017ff0b7819 */ /* 0x000fe40000011602 */
[----:B------:R-:W-:Y:S02]  /*09f0*/  LOP3.LUT R12, R12, 0xff, RZ, 0xc0, !PT ;  /* 0x000000ff0c0c7812 */ /* 0x000fe400078ec0ff */
[----:B------:R-:W-:-:S03]  /*0a00*/  LOP3.LUT R16, R11, 0xff, RZ, 0xc0, !PT ;  /* 0x000000ff0b107812 */ /* 0x000fc600078ec0ff */
[----:B------:R-:W-:Y:S01]  /*0a10*/  VIADD R14, R12, 0xffffffff ;  /* 0xffffffff0c0e7836 */ /* 0x000fe20000000000 */
[----:B------:R-:W-:-:S04]  /*0a20*/  IADD3 R13, PT, PT, R16, -0x1, RZ ;  /* 0xffffffff100d7810 */ /* 0x000fc80007ffe0ff */
[----:B------:R-:W-:-:S04]  /*0a30*/  ISETP.GT.U32.AND P0, PT, R14, 0xfd, PT ;  /* 0x000000fd0e00780c */ /* 0x000fc80003f04070 */
[----:B------:R-:W-:-:S13]  /*0a40*/  ISETP.GT.U32.OR P0, PT, R13, 0xfd, P0 ;  /* 0x000000fd0d00780c */ /* 0x000fda0000704470 */
[----:B------:R-:W-:Y:S01]  /*0a50*/  @!P0 IMAD.MOV.U32 R11, RZ, RZ, RZ ;  /* 0x000000ffff0b8224 */ /* 0x000fe200078e00ff */
[----:B------:R-:W-:Y:S06]  /*0a60*/  @!P0 BRA `(.L_x_10) ;  /* 0x00000000005c8947 */ /* 0x000fec0003800000 */
[----:B------:R-:W-:Y:S02]  /*0a70*/  FSETP.GTU.FTZ.AND P0, PT, |R2|, +INF , PT ;  /* 0x7f8000000200780b */ /* 0x000fe40003f1c200 */
[----:B------:R-:W-:-:S04]  /*0a80*/  FSETP.GTU.FTZ.AND P1, PT, |R3|, +INF , PT ;  /* 0x7f8000000300780b */ /* 0x000fc80003f3c200 */
[----:B------:R-:W-:-:S13]  /*0a90*/  PLOP3.LUT P0, PT, P0, P1, PT, 0xf8, 0x8f ;  /* 0x00000000008f781c */ /* 0x000fda0000703f70 */
[----:B------:R-:W-:Y:S05]  /*0aa0*/  @P0 BRA `(.L_x_11) ;  /* 0x00000004004c0947 */ /* 0x000fea0003800000 */
[----:B------:R-:W-:-:S13]  /*0ab0*/  LOP3.LUT P0, RZ, R3, 0x7fffffff, R2, 0xc8, !PT ;  /* 0x7fffffff03ff7812 */ /* 0x000fda000780c802 */
[----:B------:R-:W-:Y:S05]  /*0ac0*/  @!P0 BRA `(.L_x_12) ;  /* 0x00000004003c8947 */ /* 0x000fea0003800000 */
[C---:B------:R-:W-:Y:S02]  /*0ad0*/  FSETP.NEU.FTZ.AND P3, PT, |R2|.reuse, +INF , PT ;  /* 0x7f8000000200780b */ /* 0x040fe40003f7d200 */
[----:B------:R-:W-:Y:S02]  /*0ae0*/  FSETP.NEU.FTZ.AND P1, PT, |R3|, +INF , PT ;  /* 0x7f8000000300780b */ /* 0x000fe40003f3d200 */
[----:B------:R-:W-:-:S11]  /*0af0*/  FSETP.NEU.FTZ.AND P0, PT, |R2|, +INF , PT ;  /* 0x7f8000000200780b */ /* 0x000fd60003f1d200 */
[----:B------:R-:W-:Y:S05]  /*0b00*/  @!P1 BRA !P3, `(.L_x_12) ;  /* 0x00000004002c9947 */ /* 0x000fea0005800000 */
[----:B------:R-:W-:-:S04]  /*0b10*/  LOP3.LUT P3, RZ, R2, 0x7fffffff, RZ, 0xc0, !PT ;  /* 0x7fffffff02ff7812 */ /* 0x000fc8000786c0ff */
[----:B------:R-:W-:-:S13]  /*0b20*/  PLOP3.LUT P1, PT, P1, P3, PT, 0x2f, 0xf2 ;  /* 0x0000000000f2781c */ /* 0x000fda0000f26577 */
[----:B------:R-:W-:Y:S05]  /*0b30*/  @P1 BRA `(.L_x_13) ;  /* 0x0000000400181947 */ /* 0x000fea0003800000 */
[----:B------:R-:W-:-:S04]  /*0b40*/  LOP3.LUT P1, RZ, R3, 0x7fffffff, RZ, 0xc0, !PT ;  /* 0x7fffffff03ff7812 */ /* 0x000fc8000782c0ff */
[----:B------:R-:W-:-:S13]  /*0b50*/  PLOP3.LUT P0, PT, P0, P1, PT, 0x2f, 0xf2 ;  /* 0x0000000000f2781c */ /* 0x000fda0000702577 */
[----:B------:R-:W-:Y:S05]  /*0b60*/  @P0 BRA `(.L_x_14) ;  /* 0x0000000400000947 */ /* 0x000fea0003800000 */
[----:B------:R-:W-:Y:S02]  /*0b70*/  ISETP.GE.AND P0, PT, R13, RZ, PT ;  /* 0x000000ff0d00720c */ /* 0x000fe40003f06270 */
[----:B------:R-:W-:-:S11]  /*0b80*/  ISETP.GE.AND P1, PT, R14, RZ, PT ;  /* 0x000000ff0e00720c */ /* 0x000fd60003f26270 */
[----:B------:R-:W-:Y:S01]  /*0b90*/  @P0 MOV R11, RZ ;  /* 0x000000ff000b0202 */ /* 0x000fe20000000f00 */
[----:B------:R-:W-:Y:S02]  /*0ba0*/  @!P0 IMAD.MOV.U32 R11, RZ, RZ, -0x40 ;  /* 0xffffffc0ff0b8424 */ /* 0x000fe400078e00ff */
[----:B------:R-:W-:Y:S01]  /*0bb0*/  @!P0 FFMA R2, R2, 1.84467440737095516160e+19, RZ ;  /* 0x5f80000002028823 */ /* 0x000fe200000000ff */
[----:B------:R-:W-:Y:S02]  /*0bc0*/  @!P1 FFMA R3, R3, 1.84467440737095516160e+19, RZ ;  /* 0x5f80000003039823 */ /* 0x000fe400000000ff */
[----:B------:R-:W-:-:S07]  /*0bd0*/  @!P1 IADD3 R11, PT, PT, R11, 0x40, RZ ;  /* 0x000000400b0b9810 */ /* 0x000fce0007ffe0ff */
.L_x_10:
[----:B------:R-:W-:Y:S01]  /*0be0*/  LEA R14, R12, 0xc0800000, 0x17 ;  /* 0xc08000000c0e7811 */ /* 0x000fe200078eb8ff */
[----:B------:R-:W-:Y:S04]  /*0bf0*/  BSSY.RECONVERGENT B3, `(.L_x_15) ;  /* 0x0000036000037945 */ /* 0x000fe80003800200 */
[----:B------:R-:W-:Y:S01]  /*0c00*/  IMAD.IADD R14, R3, 0x1, -R14 ;  /* 0x00000001030e7824 */ /* 0x000fe200078e0a0e */
[----:B------:R-:W-:-:S03]  /*0c10*/  IADD3 R3, PT, PT, R16, -0x7f, RZ ;  /* 0xffffff8110037810 */ /* 0x000fc60007ffe0ff */
[----:B------:R-:W0:Y:S01]  /*0c20*/  MUFU.RCP R13, R14 ;  /* 0x0000000e000d7308 */ /* 0x000e220000001000 */
[----:B------:R-:W-:Y:S01]  /*0c30*/  FADD.FTZ R15, -R14, -RZ ;  /* 0x800000ff0e0f7221 */ /* 0x000fe20000010100 */
[C---:B------:R-:W-:Y:S01]  /*0c40*/  IMAD R2, R3.reuse, -0x800000, R2 ;  /* 0xff80000003027824 */ /* 0x040fe200078e0202 */
[----:B------:R-:W-:-:S05]  /*0c50*/  IADD3 R12, PT, PT, R3, 0x7f, -R12 ;  /* 0x0000007f030c7810 */ /* 0x000fca0007ffe80c */
[----:B------:R-:W-:Y:S02]  /*0c60*/  IMAD.IADD R12, R12, 0x1, R11 ;  /* 0x000000010c0c7824 */ /* 0x000fe400078e020b */
[----:B0-----:R-:W-:-:S04]  /*0c70*/  FFMA R16, R13, R15, 1 ;  /* 0x3f8000000d107423 */ /* 0x001fc8000000000f */
[----:B------:R-:W-:-:S04]  /*0c80*/  FFMA R18, R13, R16, R13 ;  /* 0x000000100d127223 */ /* 0x000fc8000000000d */
[----:B------:R-:W-:-:S04]  /*0c90*/  FFMA R13, R2, R18, RZ ;  /* 0x00000012020d7223 */ /* 0x000fc800000000ff */
[----:B------:R-:W-:-:S04]  /*0ca0*/  FFMA R16, R15, R13, R2 ;  /* 0x0000000d0f107223 */ /* 0x000fc80000000002 */
[----:B------:R-:W-:-:S04]  /*0cb0*/  FFMA R13, R18, R16, R13 ;  /* 0x00000010120d7223 */ /* 0x000fc8000000000d */
[----:B------:R-:W-:-:S04]  /*0cc0*/  FFMA R16, R15, R13, R2 ;  /* 0x0000000d0f107223 */ /* 0x000fc80000000002 */
[----:B------:R-:W-:-:S05]  /*0cd0*/  FFMA R2, R18, R16, R13 ;  /* 0x0000001012027223 */ /* 0x000fca000000000d */
[----:B------:R-:W-:-:S04]  /*0ce0*/  SHF.R.U32.HI R3, RZ, 0x17, R2 ;  /* 0x00000017ff037819 */ /* 0x000fc80000011602 */
[----:B------:R-:W-:-:S04]  /*0cf0*/  LOP3.LUT R3, R3, 0xff, RZ, 0xc0, !PT ;  /* 0x000000ff03037812 */ /* 0x000fc800078ec0ff */
[----:B------:R-:W-:-:S05]  /*0d00*/  IADD3 R15, PT, PT, R3, R12, RZ ;  /* 0x0000000c030f7210 */ /* 0x000fca0007ffe0ff */
[----:B------:R-:W-:-:S05]  /*0d10*/  VIADD R3, R15, 0xffffffff ;  /* 0xffffffff0f037836 */ /* 0x000fca0000000000 */
[----:B------:R-:W-:-:S13]  /*0d20*/  ISETP.GE.U32.AND P0, PT, R3, 0xfe, PT ;  /* 0x000000fe0300780c */ /* 0x000fda0003f06070 */
[----:B------:R-:W-:Y:S05]  /*0d30*/  @!P0 BRA `(.L_x_16) ;  /* 0x0000000000808947 */ /* 0x000fea0003800000 */
[----:B------:R-:W-:-:S13]  /*0d40*/  ISETP.GT.AND P0, PT, R15, 0xfe, PT ;  /* 0x000000fe0f00780c */ /* 0x000fda0003f04270 */
[----:B------:R-:W-:Y:S05]  /*0d50*/  @P0 BRA `(.L_x_17) ;  /* 0x00000000006c0947 */ /* 0x000fea0003800000 */
[----:B------:R-:W-:-:S13]  /*0d60*/  ISETP.GE.AND P0, PT, R15, 0x1, PT ;  /* 0x000000010f00780c */ /* 0x000fda0003f06270 */
[----:B------:R-:W-:Y:S05]  /*0d70*/  @P0 BRA `(.L_x_18) ;  /* 0x0000000000740947 */ /* 0x000fea0003800000 */
[----:B------:R-:W-:Y:S02]  /*0d80*/  ISETP.GE.AND P0, PT, R15, -0x18, PT ;  /* 0xffffffe80f00780c */ /* 0x000fe40003f06270 */
[----:B------:R-:W-:-:S11]  /*0d90*/  LOP3.LUT R2, R2, 0x80000000, RZ, 0xc0, !PT ;  /* 0x8000000002027812 */ /* 0x000fd600078ec0ff */
[----:B------:R-:W-:Y:S05]  /*0da0*/  @!P0 BRA `(.L_x_18) ;  /* 0x0000000000688947 */ /* 0x000fea0003800000 */
[CCC-:B------:R-:W-:Y:S01]  /*0db0*/  FFMA.RZ R3, R18.reuse, R16.reuse, R13.reuse ;  /* 0x0000001012037223 */ /* 0x1c0fe2000000c00d */
[C---:B------:R-:W-:Y:S01]  /*0dc0*/  IADD3 R14, PT, PT, R15.reuse, 0x20, RZ ;  /* 0x000000200f0e7810 */ /* 0x040fe20007ffe0ff */
[CCC-:B------:R-:W-:Y:S01]  /*0dd0*/  FFMA.RM R12, R18.reuse, R16.reuse, R13.reuse ;  /* 0x00000010120c7223 */ /* 0x1c0fe2000000400d */
[----:B------:R-:W-:Y:S02]  /*0de0*/  ISETP.NE.AND P3, PT, R15, RZ, PT ;  /* 0x000000ff0f00720c */ /* 0x000fe40003f65270 */
[----:B------:R-:W-:Y:S01]  /*0df0*/  LOP3.LUT R11, R3, 0x7fffff, RZ, 0xc0, !PT ;  /* 0x007fffff030b7812 */ /* 0x000fe200078ec0ff */
[----:B------:R-:W-:Y:S01]  /*0e00*/  FFMA.RP R3, R18, R16, R13 ;  /* 0x0000001012037223 */ /* 0x000fe2000000800d */
[----:B------:R-:W-:Y:S01]  /*0e10*/  IMAD.MOV R13, RZ, RZ, -R15 ;  /* 0x000000ffff0d7224 */ /* 0x000fe200078e0a0f */
[----:B------:R-:W-:Y:S02]  /*0e20*/  ISETP.NE.AND P1, PT, R15, RZ, PT ;  /* 0x000000ff0f00720c */ /* 0x000fe40003f25270 */
[----:B------:R-:W-:-:S02]  /*0e30*/  LOP3.LUT R11, R11, 0x800000, RZ, 0xfc, !PT ;  /* 0x008000000b0b7812 */ /* 0x000fc400078efcff */
[----:B------:R-:W-:Y:S02]  /*0e40*/  FSETP.NEU.FTZ.AND P0, PT, R3, R12, PT ;  /* 0x0000000c0300720b */ /* 0x000fe40003f1d000 */
[----:B------:R-:W-:Y:S02]  /*0e50*/  SHF.L.U32 R14, R11, R14, RZ ;  /* 0x0000000e0b0e7219 */ /* 0x000fe400000006ff */
[----:B------:R-:W-:Y:S02]  /*0e60*/  SEL R12, R13, RZ, P3 ;  /* 0x000000ff0d0c7207 */ /* 0x000fe40001800000 */
[----:B------:R-:W-:Y:S02]  /*0e70*/  ISETP.NE.AND P1, PT, R14, RZ, P1 ;  /* 0x000000ff0e00720c */ /* 0x000fe40000f25270 */
[----:B------:R-:W-:Y:S02]  /*0e80*/  SHF.R.U32.HI R12, RZ, R12, R11 ;  /* 0x0000000cff0c7219 */ /* 0x000fe4000001160b */
[----:B------:R-:W-:-:S02]  /*0e90*/  PLOP3.LUT P0, PT, P0, P1, PT, 0xf8, 0x8f ;  /* 0x00000000008f781c */ /* 0x000fc40000703f70 */
[----:B------:R-:W-:Y:S02]  /*0ea0*/  SHF.R.U32.HI R14, RZ, 0x1, R12 ;  /* 0x00000001ff0e7819 */ /* 0x000fe4000001160c */
[----:B------:R-:W-:-:S04]  /*0eb0*/  SEL R3, RZ, 0x1, !P0 ;  /* 0x00000001ff037807 */ /* 0x000fc80004000000 */
[----:B------:R-:W-:-:S04]  /*0ec0*/  LOP3.LUT R3, R3, 0x1, R14, 0xf8, !PT ;  /* 0x0000000103037812 */ /* 0x000fc800078ef80e */
[----:B------:R-:W-:-:S04]  /*0ed0*/  LOP3.LUT R3, R3, R12, RZ, 0xc0, !PT ;  /* 0x0000000c03037212 */ /* 0x000fc800078ec0ff */
[----:B------:R-:W-:-:S04]  /*0ee0*/  IADD3 R3, PT, PT, R14, R3, RZ ;  /* 0x000000030e037210 */ /* 0x000fc80007ffe0ff */
[----:B------:R-:W-:Y:S01]  /*0ef0*/  LOP3.LUT R2, R3, R2, RZ, 0xfc, !PT ;  /* 0x0000000203027212 */ /* 0x000fe200078efcff */
[----:B------:R-:W-:Y:S06]  /*0f00*/  BRA `(.L_x_18) ;  /* 0x0000000000107947 */ /* 0x000fec0003800000 */
.L_x_17:
[----:B------:R-:W-:-:S04]  /*0f10*/  LOP3.LUT R2, R2, 0x80000000, RZ, 0xc0, !PT ;  /* 0x8000000002027812 */ /* 0x000fc800078ec0ff */
[----:B------:R-:W-:Y:S01]  /*0f20*/  LOP3.LUT R2, R2, 0x7f800000, RZ, 0xfc, !PT ;  /* 0x7f80000002027812 */ /* 0x000fe200078efcff */
[----:B------:R-:W-:Y:S06]  /*0f30*/  BRA `(.L_x_18) ;  /* 0x0000000000047947 */ /* 0x000fec0003800000 */
.L_x_16:
[----:B------:R-:W-:-:S07]  /*0f40*/  IMAD R2, R12, 0x800000, R2 ;  /* 0x008000000c027824 */ /* 0x000fce00078e0202 */
.L_x_18:
[----:B------:R-:W-:Y:S05]  /*0f50*/  BSYNC.RECONVERGENT B3 ;  /* 0x0000000000037941 */ /* 0x000fea0003800200 */
.L_x_15:
[----:B------:R-:W-:Y:S05]  /*0f60*/  BRA `(.L_x_19) ;  /* 0x0000000000207947 */ /* 0x000fea0003800000 */
.L_x_14:
[----:B------:R-:W-:-:S04]  /*0f70*/  LOP3.LUT R2, R3, 0x80000000, R2, 0x48, !PT ;  /* 0x8000000003027812 */ /* 0x000fc800078e4802 */
[----:B------:R-:W-:Y:S01]  /*0f80*/  LOP3.LUT R2, R2, 0x7f800000, RZ, 0xfc, !PT ;  /* 0x7f80000002027812 */ /* 0x000fe200078efcff */
[----:B------:R-:W-:Y:S06]  /*0f90*/  BRA `(.L_x_19) ;  /* 0x0000000000147947 */ /* 0x000fec0003800000 */
.L_x_13:
[----:B------:R-:W-:Y:S01]  /*0fa0*/  LOP3.LUT R2, R3, 0x80000000, R2, 0x48, !PT ;  /* 0x8000000003027812 */ /* 0x000fe200078e4802 */
[----:B------:R-:W-:Y:S06]  /*0fb0*/  BRA `(.L_x_19) ;  /* 0x00000000000c7947 */ /* 0x000fec0003800000 */
.L_x_12:
[----:B------:R-:W0:Y:S01]  /*0fc0*/  MUFU.RSQ R2, -QNAN ;  /* 0xffc0000000027908 */ /* 0x000e220000001400 */
[----:B------:R-:W-:Y:S05]  /*0fd0*/  BRA `(.L_x_19) ;  /* 0x0000000000047947 */ /* 0x000fea0003800000 */
.L_x_11:
[----:B------:R-:W-:-:S07]  /*0fe0*/  FADD.FTZ R2, R2, R3 ;  /* 0x0000000302027221 */ /* 0x000fce0000010000 */
.L_x_19:
[----:B------:R-:W-:Y:S05]  /*0ff0*/  BSYNC.RECONVERGENT B2 ;  /* 0x0000000000027941 */ /* 0x000fea0003800200 */
.L_x_9:
[----:B------:R-:W-:-:S04]  /*1000*/  HFMA2 R11, -RZ, RZ, 0, 0 ;  /* 0x00000000ff0b7431 */ /* 0x000fc800000001ff */
[----:B0-----:R-:W-:Y:S05]  /*1010*/  RET.REL.NODEC R10 `(_Z23BalancePlusAdjustKerneliifffffffffffffffPKfPf) ;  /* 0xffffffec0af87950 */ /* 0x001fea0003c3ffff */
.L_x_20:
[----:B------:R-:W-:-:S00]  /*1020*/  BRA `(.L_x_20) ;  /* 0xfffffffc00fc7947 */ /* 0x000fc0000383ffff */
[----:B------:R-:W-:-:S00]  /*1030*/  NOP ;  /* 0x0000000000007918 */ /* 0x000fc00000000000 */
        /* <DEDUP_REMOVED lines=12> */
.L_x_21:


//--------------------- .nv.shared.reserved.0     --------------------------
	.section	.nv.shared.reserved.0,"aw",@nobits
	.weak		__nv_reservedSMEM_offset_0_alias
	.size		__nv_reservedSMEM_offset_0_alias, 0, 64
	.other		__nv_reservedSMEM_offset_0_alias,@"STO_CUDA_RESERVED_SHARED STV_DEFAULT"
__nv_reservedSMEM_offset_0_alias:
	.zero		0
	.zero		64


//--------------------- .nv.constant0._Z23BalancePlusAdjustKerneliifffffffffffffffPKfPf --------------------------
	.section	.nv.constant0._Z23BalancePlusAdjustKerneliifffffffffffffffPKfPf,"a",@progbits
	.sectionflags	@""
	.align	4
.nv.constant0._Z23BalancePlusAdjustKerneliifffffffffffffffPKfPf:
	.zero		984


//--------------------- SYMBOLS --------------------------

	.type		.nv.reservedSmem.offset0,@object
	.size		.nv.reservedSmem.offset0,0x4
